//
// Generated by NVIDIA NVVM Compiler
//
// Compiler Build ID: CL-36424714
// Cuda compilation tools, release 13.0, V13.0.88
// Based on NVVM 20.0.0
//

.version 9.0
.target sm_100
.address_size 64

	// .globl	_Z5naivePfS_S_iii

.visible .entry _Z5naivePfS_S_iii(
	.param .u64 .ptr .align 1 _Z5naivePfS_S_iii_param_0,
	.param .u64 .ptr .align 1 _Z5naivePfS_S_iii_param_1,
	.param .u64 .ptr .align 1 _Z5naivePfS_S_iii_param_2,
	.param .u32 _Z5naivePfS_S_iii_param_3,
	.param .u32 _Z5naivePfS_S_iii_param_4,
	.param .u32 _Z5naivePfS_S_iii_param_5
)
{
	.reg .pred 	%p<13>;
	.reg .b32 	%r<46>;
	.reg .b32 	%f<68>;
	.reg .b64 	%rd<40>;

	ld.param.u64 	%rd5, [_Z5naivePfS_S_iii_param_0];
	ld.param.u64 	%rd6, [_Z5naivePfS_S_iii_param_1];
	ld.param.u64 	%rd4, [_Z5naivePfS_S_iii_param_2];
	ld.param.u32 	%r22, [_Z5naivePfS_S_iii_param_3];
	ld.param.u32 	%r20, [_Z5naivePfS_S_iii_param_4];
	ld.param.u32 	%r23, [_Z5naivePfS_S_iii_param_5];
	cvta.to.global.u64 	%rd1, %rd6;
	cvta.to.global.u64 	%rd2, %rd5;
	mov.u32 	%r24, %ctaid.x;
	mov.u32 	%r25, %ntid.x;
	mov.u32 	%r26, %tid.x;
	mad.lo.s32 	%r1, %r24, %r25, %r26;
	mov.u32 	%r27, %ctaid.y;
	mov.u32 	%r28, %ntid.y;
	mov.u32 	%r29, %tid.y;
	mad.lo.s32 	%r30, %r27, %r28, %r29;
	setp.ge.s32 	%p1, %r1, %r22;
	setp.ge.s32 	%p2, %r30, %r23;
	or.pred  	%p3, %p1, %p2;
	@%p3 bra 	$L__BB0_14;
	setp.lt.s32 	%p4, %r20, 1;
	mov.f32 	%f67, 0f00000000;
	@%p4 bra 	$L__BB0_13;
	mul.lo.s32 	%r3, %r20, %r1;
	and.b32  	%r4, %r20, 7;
	setp.lt.u32 	%p5, %r20, 8;
	mov.f32 	%f67, 0f00000000;
	mov.b32 	%r44, 0;
	@%p5 bra 	$L__BB0_5;
	and.b32  	%r44, %r20, 2147483640;
	neg.s32 	%r42, %r44;
	shl.b32 	%r7, %r23, 3;
	add.s64 	%rd3, %rd2, 16;
	mov.f32 	%f67, 0f00000000;
	mul.wide.s32 	%rd11, %r23, 4;
	mov.u32 	%r40, %r3;
	mov.u32 	%r41, %r30;
$L__BB0_4:
	.pragma "nounroll";
	mul.wide.s32 	%rd7, %r40, 4;
	add.s64 	%rd8, %rd3, %rd7;
	ld.global.f32 	%f17, [%rd8+-16];
	mul.wide.s32 	%rd9, %r41, 4;
	add.s64 	%rd10, %rd1, %rd9;
	ld.global.f32 	%f18, [%rd10];
	fma.rn.f32 	%f19, %f17, %f18, %f67;
	ld.global.f32 	%f20, [%rd8+-12];
	add.s64 	%rd12, %rd10, %rd11;
	ld.global.f32 	%f21, [%rd12];
	fma.rn.f32 	%f22, %f20, %f21, %f19;
	ld.global.f32 	%f23, [%rd8+-8];
	add.s64 	%rd13, %rd12, %rd11;
	ld.global.f32 	%f24, [%rd13];
	fma.rn.f32 	%f25, %f23, %f24, %f22;
	ld.global.f32 	%f26, [%rd8+-4];
	add.s64 	%rd14, %rd13, %rd11;
	ld.global.f32 	%f27, [%rd14];
	fma.rn.f32 	%f28, %f26, %f27, %f25;
	ld.global.f32 	%f29, [%rd8];
	add.s64 	%rd15, %rd14, %rd11;
	ld.global.f32 	%f30, [%rd15];
	fma.rn.f32 	%f31, %f29, %f30, %f28;
	ld.global.f32 	%f32, [%rd8+4];
	add.s64 	%rd16, %rd15, %rd11;
	ld.global.f32 	%f33, [%rd16];
	fma.rn.f32 	%f34, %f32, %f33, %f31;
	ld.global.f32 	%f35, [%rd8+8];
	add.s64 	%rd17, %rd16, %rd11;
	ld.global.f32 	%f36, [%rd17];
	fma.rn.f32 	%f37, %f35, %f36, %f34;
	ld.global.f32 	%f38, [%rd8+12];
	add.s64 	%rd18, %rd17, %rd11;
	ld.global.f32 	%f39, [%rd18];
	fma.rn.f32 	%f67, %f38, %f39, %f37;
	add.s32 	%r42, %r42, 8;
	add.s32 	%r41, %r41, %r7;
	add.s32 	%r40, %r40, 8;
	setp.ne.s32 	%p6, %r42, 0;
	@%p6 bra 	$L__BB0_4;
$L__BB0_5:
	setp.eq.s32 	%p7, %r4, 0;
	@%p7 bra 	$L__BB0_13;
	and.b32  	%r15, %r20, 3;
	setp.lt.u32 	%p8, %r4, 4;
	@%p8 bra 	$L__BB0_8;
	add.s32 	%r32, %r44, %r3;
	mul.wide.s32 	%rd19, %r32, 4;
	add.s64 	%rd20, %rd2, %rd19;
	ld.global.f32 	%f41, [%rd20];
	mad.lo.s32 	%r33, %r44, %r23, %r30;
	mul.wide.s32 	%rd21, %r33, 4;
	add.s64 	%rd22, %rd1, %rd21;
	ld.global.f32 	%f42, [%rd22];
	fma.rn.f32 	%f43, %f41, %f42, %f67;
	ld.global.f32 	%f44, [%rd20+4];
	mul.wide.s32 	%rd23, %r23, 4;
	add.s64 	%rd24, %rd22, %rd23;
	ld.global.f32 	%f45, [%rd24];
	fma.rn.f32 	%f46, %f44, %f45, %f43;
	ld.global.f32 	%f47, [%rd20+8];
	add.s64 	%rd25, %rd24, %rd23;
	ld.global.f32 	%f48, [%rd25];
	fma.rn.f32 	%f49, %f47, %f48, %f46;
	ld.global.f32 	%f50, [%rd20+12];
	add.s64 	%rd26, %rd25, %rd23;
	ld.global.f32 	%f51, [%rd26];
	fma.rn.f32 	%f67, %f50, %f51, %f49;
	add.s32 	%r44, %r44, 4;
$L__BB0_8:
	setp.eq.s32 	%p9, %r15, 0;
	@%p9 bra 	$L__BB0_13;
	setp.eq.s32 	%p10, %r15, 1;
	@%p10 bra 	$L__BB0_11;
	add.s32 	%r34, %r44, %r3;
	mul.wide.s32 	%rd27, %r34, 4;
	add.s64 	%rd28, %rd2, %rd27;
	ld.global.f32 	%f53, [%rd28];
	mad.lo.s32 	%r35, %r44, %r23, %r30;
	mul.wide.s32 	%rd29, %r35, 4;
	add.s64 	%rd30, %rd1, %rd29;
	ld.global.f32 	%f54, [%rd30];
	fma.rn.f32 	%f55, %f53, %f54, %f67;
	ld.global.f32 	%f56, [%rd28+4];
	mul.wide.s32 	%rd31, %r23, 4;
	add.s64 	%rd32, %rd30, %rd31;
	ld.global.f32 	%f57, [%rd32];
	fma.rn.f32 	%f67, %f56, %f57, %f55;
	add.s32 	%r44, %r44, 2;
$L__BB0_11:
	and.b32  	%r36, %r20, 1;
	setp.eq.b32 	%p11, %r36, 1;
	not.pred 	%p12, %p11;
	@%p12 bra 	$L__BB0_13;
	add.s32 	%r37, %r44, %r3;
	mul.wide.s32 	%rd33, %r37, 4;
	add.s64 	%rd34, %rd2, %rd33;
	ld.global.f32 	%f58, [%rd34];
	mad.lo.s32 	%r38, %r44, %r23, %r30;
	mul.wide.s32 	%rd35, %r38, 4;
	add.s64 	%rd36, %rd1, %rd35;
	ld.global.f32 	%f59, [%rd36];
	fma.rn.f32 	%f67, %f58, %f59, %f67;
$L__BB0_13:
	mad.lo.s32 	%r39, %r23, %r1, %r30;
	cvta.to.global.u64 	%rd37, %rd4;
	mul.wide.s32 	%rd38, %r39, 4;
	add.s64 	%rd39, %rd37, %rd38;
	st.global.f32 	[%rd39], %f67;
$L__BB0_14:
	ret;

}


// ===== COMPILED SASS (sm_100) =====

	.target	sm_100

	.elftype	@"ET_EXEC"


//--------------------- .note.nv.tkinfo           --------------------------
	.section	.note.nv.tkinfo,"",@"SHT_NOTE"
	.sectionflags	@"SHF_NOTE_NV_TKINFO"
	.tkinfo
        /*0018*/ 	.word	0x00000002
        /*0030*/ 	.string	""
        /*0030*/ 	.string	"ptxas"
        /*0030*/ 	.string	"Cuda compilation tools, release 13.0, V13.0.88"
        /*0030*/ 	.string	"Build cuda_13.0.r13.0/compiler.36424714_0"
        /*0030*/ 	.string	"-arch sm_100 -m 64 "



//--------------------- .note.nv.cuinfo           --------------------------
	.section	.note.nv.cuinfo,"",@"SHT_NOTE"
	.sectionflags	@"SHF_NOTE_NV_CUINFO"
        /*0018*/ 	.short	0x0002
        /*001a*/ 	.short	0x0064
        /*001c*/ 	.short	0x0082
	.zero		2


//--------------------- .nv.info                  --------------------------
	.section	.nv.info,"",@"SHT_CUDA_INFO"
	.align	4


	//----- nvinfo : EIATTR_REGCOUNT
	.align		4
        /*0000*/ 	.byte	0x04, 0x2f
        /*0002*/ 	.short	(.L_1 - .L_0)
	.align		4
.L_0:
        /*0004*/ 	.word	index@(_Z5naivePfS_S_iii)
        /*0008*/ 	.word	0x00000020


	//----- nvinfo : EIATTR_FRAME_SIZE
	.align		4
.L_1:
        /*000c*/ 	.byte	0x04, 0x11
        /*000e*/ 	.short	(.L_3 - .L_2)
	.align		4
.L_2:
        /*0010*/ 	.word	index@(_Z5naivePfS_S_iii)
        /*0014*/ 	.word	0x00000000


	//----- nvinfo : EIATTR_MIN_STACK_SIZE
	.align		4
.L_3:
        /*0018*/ 	.byte	0x04, 0x12
        /*001a*/ 	.short	(.L_5 - .L_4)
	.align		4
.L_4:
        /*001c*/ 	.word	index@(_Z5naivePfS_S_iii)
        /*0020*/ 	.word	0x00000000
.L_5:


//--------------------- .nv.compat                --------------------------
	.section	.nv.compat,"",@"SHT_CUDA_COMPAT_INFO"
	.align	4
        /*0000*/ 	.byte	0x02, 0x09, 0x00, 0x00, 0x02, 0x02, 0x01, 0x00, 0x02, 0x05, 0x05, 0x00, 0x03, 0x07, 0x01, 0x01
        /*0010*/ 	.byte	0x02, 0x03, 0x00, 0x00, 0x02, 0x06, 0x01, 0x00, 0x04, 0x0b, 0x08, 0x00, 0x09, 0x00, 0x00, 0x00
        /*0020*/ 	.byte	0x00, 0x00, 0x00, 0x00


//--------------------- .nv.info._Z5naivePfS_S_iii --------------------------
	.section	.nv.info._Z5naivePfS_S_iii,"",@"SHT_CUDA_INFO"
	.sectionflags	@""
	.align	4


	//----- nvinfo : EIATTR_CUDA_API_VERSION
	.align		4
        /*0000*/ 	.byte	0x04, 0x37
        /*0002*/ 	.short	(.L_7 - .L_6)
.L_6:
        /*0004*/ 	.word	0x00000082


	//----- nvinfo : EIATTR_KPARAM_INFO
	.align		4
.L_7:
        /*0008*/ 	.byte	0x04, 0x17
        /*000a*/ 	.short	(.L_9 - .L_8)
.L_8:
        /*000c*/ 	.word	0x00000000
        /*0010*/ 	.short	0x0005
        /*0012*/ 	.short	0x0020
        /*0014*/ 	.byte	0x00, 0xf0, 0x11, 0x00


	//----- nvinfo : EIATTR_KPARAM_INFO
	.align		4
.L_9:
        /*0018*/ 	.byte	0x04, 0x17
        /*001a*/ 	.short	(.L_11 - .L_10)
.L_10:
        /*001c*/ 	.word	0x00000000
        /*0020*/ 	.short	0x0004
        /*0022*/ 	.short	0x001c
        /*0024*/ 	.byte	0x00, 0xf0, 0x11, 0x00


	//----- nvinfo : EIATTR_KPARAM_INFO
	.align		4
.L_11:
        /*0028*/ 	.byte	0x04, 0x17
        /*002a*/ 	.short	(.L_13 - .L_12)
.L_12:
        /*002c*/ 	.word	0x00000000
        /*0030*/ 	.short	0x0003
        /*0032*/ 	.short	0x0018
        /*0034*/ 	.byte	0x00, 0xf0, 0x11, 0x00


	//----- nvinfo : EIATTR_KPARAM_INFO
	.align		4
.L_13:
        /*0038*/ 	.byte	0x04, 0x17
        /*003a*/ 	.short	(.L_15 - .L_14)
.L_14:
        /*003c*/ 	.word	0x00000000
        /*0040*/ 	.short	0x0002
        /*0042*/ 	.short	0x0010
        /*0044*/ 	.byte	0x00, 0xf5, 0x21, 0x00


	//----- nvinfo : EIATTR_KPARAM_INFO
	.align		4
.L_15:
        /*0048*/ 	.byte	0x04, 0x17
        /*004a*/ 	.short	(.L_17 - .L_16)
.L_16:
        /*004c*/ 	.word	0x00000000
        /*0050*/ 	.short	0x0001
        /*0052*/ 	.short	0x0008
        /*0054*/ 	.byte	0x00, 0xf5, 0x21, 0x00


	//----- nvinfo : EIATTR_KPARAM_INFO
	.align		4
.L_17:
        /*0058*/ 	.byte	0x04, 0x17
        /*005a*/ 	.short	(.L_19 - .L_18)
.L_18:
        /*005c*/ 	.word	0x00000000
        /*0060*/ 	.short	0x0000
        /*0062*/ 	.short	0x0000
        /*0064*/ 	.byte	0x00, 0xf5, 0x21, 0x00


	//----- nvinfo : EIATTR_SPARSE_MMA_MASK
	.align		4
.L_19:
        /*0068*/ 	.byte	0x03, 0x50
        /*006a*/ 	.short	0x0000


	//----- nvinfo : EIATTR_MAXREG_COUNT
	.align		4
        /*006c*/ 	.byte	0x03, 0x1b
        /*006e*/ 	.short	0x00ff


	//----- nvinfo : EIATTR_MERCURY_ISA_VERSION
	.align		4
        /*0070*/ 	.byte	0x03, 0x5f
        /*0072*/ 	.short	0x0101


	//----- nvinfo : EIATTR_VRC_CTA_INIT_COUNT
	.align		4
        /*0074*/ 	.byte	0x02, 0x4a
	.zero		1
	.zero		1


	//----- nvinfo : EIATTR_EXIT_INSTR_OFFSETS
	.align		4
        /*0078*/ 	.byte	0x04, 0x1c
        /*007a*/ 	.short	(.L_21 - .L_20)


	//   ....[0]....
.L_20:
        /*007c*/ 	.word	0x000000d0


	//   ....[1]....
        /*0080*/ 	.word	0x00000850


	//----- nvinfo : EIATTR_CBANK_PARAM_SIZE
	.align		4
.L_21:
        /*0084*/ 	.byte	0x03, 0x19
        /*0086*/ 	.short	0x0024


	//----- nvinfo : EIATTR_PARAM_CBANK
	.align		4
        /*0088*/ 	.byte	0x04, 0x0a
        /*008a*/ 	.short	(.L_23 - .L_22)
	.align		4
.L_22:
        /*008c*/ 	.word	index@(.nv.constant0._Z5naivePfS_S_iii)
        /*0090*/ 	.short	0x0380
        /*0092*/ 	.short	0x0024


	//----- nvinfo : EIATTR_SW_WAR
	.align		4
.L_23:
        /*0094*/ 	.byte	0x04, 0x36
        /*0096*/ 	.short	(.L_25 - .L_24)
.L_24:
        /*0098*/ 	.word	0x00000008
.L_25:


//--------------------- .nv.callgraph             --------------------------
	.section	.nv.callgraph,"",@"SHT_CUDA_CALLGRAPH"
	.align	4
	.sectionentsize	8
	.align		4
        /*0000*/ 	.word	0x00000000
	.align		4
        /*0004*/ 	.word	0xffffffff
	.align		4
        /*0008*/ 	.word	0x00000000
	.align		4
        /*000c*/ 	.word	0xfffffffe
	.align		4
        /*0010*/ 	.word	0x00000000
	.align		4
        /*0014*/ 	.word	0xfffffffd
	.align		4
        /*0018*/ 	.word	0x00000000
	.align		4
        /*001c*/ 	.word	0xfffffffc


//--------------------- .text._Z5naivePfS_S_iii   --------------------------
	.section	.text._Z5naivePfS_S_iii,"ax",@progbits
	.align	128
        .global         _Z5naivePfS_S_iii
        .type           _Z5naivePfS_S_iii,@function
        .size           _Z5naivePfS_S_iii,(.L_x_5 - _Z5naivePfS_S_iii)
        .other          _Z5naivePfS_S_iii,@"STO_CUDA_ENTRY STV_DEFAULT"
_Z5naivePfS_S_iii:
.text._Z5naivePfS_S_iii:
[----:B------:R-:W-:Y:S01]  /*0000*/  LDC R1, c[0x0][0x37c] ;  /* 0x0000df00ff017b82 */ /* 0x000fe20000000800 */
[----:B------:R-:W0:Y:S07]  /*0010*/  S2R R5, SR_TID.Y ;  /* 0x0000000000057919 */ /* 0x000e2e0000002200 */
[----:B------:R-:W1:Y:S01]  /*0020*/  LDC R14, c[0x0][0x360] ;  /* 0x0000d800ff0e7b82 */ /* 0x000e620000000800 */
[----:B------:R-:W2:Y:S01]  /*0030*/  LDCU UR6, c[0x0][0x398] ;  /* 0x00007300ff0677ac */ /* 0x000ea20008000800 */
[----:B------:R-:W1:Y:S06]  /*0040*/  S2R R3, SR_TID.X ;  /* 0x0000000000037919 */ /* 0x000e6c0000002100 */
[----:B------:R-:W0:Y:S08]  /*0050*/  S2UR UR5, SR_CTAID.Y ;  /* 0x00000000000579c3 */ /* 0x000e300000002600 */
[----:B------:R-:W0:Y:S08]  /*0060*/  LDC R0, c[0x0][0x364] ;  /* 0x0000d900ff007b82 */ /* 0x000e300000000800 */
[----:B------:R-:W1:Y:S08]  /*0070*/  S2UR UR4, SR_CTAID.X ;  /* 0x00000000000479c3 */ /* 0x000e700000002500 */
[----:B------:R-:W3:Y:S01]  /*0080*/  LDC R15, c[0x0][0x3a0] ;  /* 0x0000e800ff0f7b82 */ /* 0x000ee20000000800 */
[----:B0-----:R-:W-:-:S02]  /*0090*/  IMAD R0, R0, UR5, R5 ;  /* 0x0000000500007c24 */ /* 0x001fc4000f8e0205 */
[----:B-1----:R-:W-:-:S03]  /*00a0*/  IMAD R14, R14, UR4, R3 ;  /* 0x000000040e0e7c24 */ /* 0x002fc6000f8e0203 */
[----:B---3--:R-:W-:-:S04]  /*00b0*/  ISETP.GE.AND P0, PT, R0, R15, PT ;  /* 0x0000000f0000720c */ /* 0x008fc80003f06270 */
[----:B--2---:R-:W-:-:S13]  /*00c0*/  ISETP.GE.OR P0, PT, R14, UR6, P0 ;  /* 0x000000060e007c0c */ /* 0x004fda0008706670 */
[----:B------:R-:W-:Y:S05]  /*00d0*/  @P0 EXIT ;  /* 0x000000000000094d */ /* 0x000fea0003800000 */
[----:B------:R-:W0:Y:S01]  /*00e0*/  LDC R17, c[0x0][0x39c] ;  /* 0x0000e700ff117b82 */ /* 0x000e220000000800 */
[----:B------:R-:W1:Y:S01]  /*00f0*/  LDCU.64 UR6, c[0x0][0x358] ;  /* 0x00006b00ff0677ac */ /* 0x000e620008000a00 */
[----:B------:R-:W-:Y:S01]  /*0100*/  HFMA2 R26, -RZ, RZ, 0, 0 ;  /* 0x00000000ff1a7431 */ /* 0x000fe200000001ff */
[----:B0-----:R-:W-:-:S13]  /*0110*/  ISETP.GE.AND P0, PT, R17, 0x1, PT ;  /* 0x000000011100780c */ /* 0x001fda0003f06270 */
[----:B-1----:R-:W-:Y:S05]  /*0120*/  @!P0 BRA `(.L_x_0) ;  /* 0x0000000400b88947 */ /* 0x002fea0003800000 */
[C---:B------:R-:W-:Y:S01]  /*0130*/  ISETP.GE.U32.AND P1, PT, R17.reuse, 0x8, PT ;  /* 0x000000081100780c */ /* 0x040fe20003f26070 */
[----:B------:R-:W-:Y:S01]  /*0140*/  IMAD R18, R14, R17, RZ ;  /* 0x000000110e127224 */ /* 0x000fe200078e02ff */
[----:B------:R-:W-:Y:S02]  /*0150*/  LOP3.LUT R25, R17, 0x7, RZ, 0xc0, !PT ;  /* 0x0000000711197812 */ /* 0x000fe400078ec0ff */
[----:B------:R-:W-:Y:S02]  /*0160*/  MOV R26, RZ ;  /* 0x000000ff001a7202 */ /* 0x000fe40000000f00 */
[----:B------:R-:W-:Y:S02]  /*0170*/  ISETP.NE.AND P0, PT, R25, RZ, PT ;  /* 0x000000ff1900720c */ /* 0x000fe40003f05270 */
[----:B------:R-:W-:-:S05]  /*0180*/  MOV R19, RZ ;  /* 0x000000ff00137202 */ /* 0x000fca0000000f00 */
[----:B------:R-:W-:Y:S06]  /*0190*/  @!P1 BRA `(.L_x_1) ;  /* 0x0000000000c49947 */ /* 0x000fec0003800000 */
[----:B------:R-:W0:Y:S01]  /*01a0*/  LDCU.64 UR4, c[0x0][0x380] ;  /* 0x00007000ff0477ac */ /* 0x000e220008000a00 */
[----:B------:R-:W-:Y:S02]  /*01b0*/  LOP3.LUT R19, R17, 0x7ffffff8, RZ, 0xc0, !PT ;  /* 0x7ffffff811137812 */ /* 0x000fe400078ec0ff */
[----:B------:R-:W-:Y:S02]  /*01c0*/  MOV R26, RZ ;  /* 0x000000ff001a7202 */ /* 0x000fe40000000f00 */
[----:B------:R-:W-:Y:S02]  /*01d0*/  MOV R16, R18 ;  /* 0x0000001200107202 */ /* 0x000fe40000000f00 */
[----:B------:R-:W-:Y:S02]  /*01e0*/  MOV R22, R0 ;  /* 0x0000000000167202 */ /* 0x000fe40000000f00 */
[----:B------:R-:W-:Y:S01]  /*01f0*/  IADD3 R20, PT, PT, -R19, RZ, RZ ;  /* 0x000000ff13147210 */ /* 0x000fe20007ffe1ff */
[----:B0-----:R-:W-:-:S04]  /*0200*/  UIADD3 UR4, UP0, UPT, UR4, 0x10, URZ ;  /* 0x0000001004047890 */ /* 0x001fc8000ff1e0ff */
[----:B------:R-:W-:-:S12]  /*0210*/  UIADD3.X UR5, UPT, UPT, URZ, UR5, URZ, UP0, !UPT ;  /* 0x00000005ff057290 */ /* 0x000fd800087fe4ff */
.L_x_2:
[----:B------:R-:W0:Y:S01]  /*0220*/  LDC.64 R12, c[0x0][0x388] ;  /* 0x0000e200ff0c7b82 */ /* 0x000e220000000a00 */
[----:B------:R-:W-:Y:S02]  /*0230*/  MOV R2, UR4 ;  /* 0x0000000400027c02 */ /* 0x000fe40008000f00 */
[----:B------:R-:W-:-:S03]  /*0240*/  MOV R3, UR5 ;  /* 0x0000000500037c02 */ /* 0x000fc60008000f00 */
[----:B------:R-:W-:-:S05]  /*0250*/  IMAD.WIDE R2, R16, 0x4, R2 ;  /* 0x0000000410027825 */ /* 0x000fca00078e0202 */
[----:B------:R-:W2:Y:S04]  /*0260*/  LDG.E R21, desc[UR6][R2.64+-0x10] ;  /* 0xfffff00602157981 */ /* 0x000ea8000c1e1900 */
[----:B------:R-:W3:Y:S04]  /*0270*/  LDG.E R23, desc[UR6][R2.64+-0xc] ;  /* 0xfffff40602177981 */ /* 0x000ee8000c1e1900 */
[----:B------:R-:W4:Y:S01]  /*0280*/  LDG.E R29, desc[UR6][R2.64+-0x8] ;  /* 0xfffff806021d7981 */ /* 0x000f22000c1e1900 */
[----:B0-----:R-:W-:-:S05]  /*0290*/  IMAD.WIDE R12, R22, 0x4, R12 ;  /* 0x00000004160c7825 */ /* 0x001fca00078e020c */
[----:B------:R0:W2:Y:S01]  /*02a0*/  LDG.E R24, desc[UR6][R12.64] ;  /* 0x000000060c187981 */ /* 0x0000a2000c1e1900 */
[----:B------:R-:W-:-:S04]  /*02b0*/  IMAD.WIDE R10, R15, 0x4, R12 ;  /* 0x000000040f0a7825 */ /* 0x000fc800078e020c */
[C---:B------:R-:W-:Y:S02]  /*02c0*/  IMAD.WIDE R4, R15.reuse, 0x4, R10 ;  /* 0x000000040f047825 */ /* 0x040fe400078e020a */
[----:B------:R-:W3:Y:S02]  /*02d0*/  LDG.E R10, desc[UR6][R10.64] ;  /* 0x000000060a0a7981 */ /* 0x000ee4000c1e1900 */
[C---:B------:R-:W-:Y:S02]  /*02e0*/  IMAD.WIDE R6, R15.reuse, 0x4, R4 ;  /* 0x000000040f067825 */ /* 0x040fe400078e0204 */
[----:B------:R1:W4:Y:S02]  /*02f0*/  LDG.E R28, desc[UR6][R4.64] ;  /* 0x00000006041c7981 */ /* 0x000324000c1e1900 */
[C---:B------:R-:W-:Y:S02]  /*0300*/  IMAD.WIDE R8, R15.reuse, 0x4, R6 ;  /* 0x000000040f087825 */ /* 0x040fe400078e0206 */
[----:B------:R-:W5:Y:S02]  /*0310*/  LDG.E R6, desc[UR6][R6.64] ;  /* 0x0000000606067981 */ /* 0x000f64000c1e1900 */
[----:B0-----:R-:W-:-:S05]  /*0320*/  IMAD.WIDE R12, R15, 0x4, R8 ;  /* 0x000000040f0c7825 */ /* 0x001fca00078e0208 */
[----:B------:R-:W5:Y:S04]  /*0330*/  LDG.E R11, desc[UR6][R12.64] ;  /* 0x000000060c0b7981 */ /* 0x000f68000c1e1900 */
[----:B------:R-:W5:Y:S04]  /*0340*/  LDG.E R7, desc[UR6][R8.64] ;  /* 0x0000000608077981 */ /* 0x000f68000c1e1900 */
[----:B------:R-:W5:Y:S04]  /*0350*/  LDG.E R9, desc[UR6][R2.64+-0x4] ;  /* 0xfffffc0602097981 */ /* 0x000f68000c1e1900 */
[----:B------:R-:W5:Y:S01]  /*0360*/  LDG.E R8, desc[UR6][R2.64+0x8] ;  /* 0x0000080602087981 */ /* 0x000f62000c1e1900 */
[----:B--2---:R-:W-:Y:S01]  /*0370*/  FFMA R24, R21, R24, R26 ;  /* 0x0000001815187223 */ /* 0x004fe2000000001a */
[----:B------:R-:W-:-:S02]  /*0380*/  IMAD.WIDE R26, R15, 0x4, R12 ;  /* 0x000000040f1a7825 */ /* 0x000fc400078e020c */
[----:B------:R-:W2:Y:S04]  /*0390*/  LDG.E R21, desc[UR6][R2.64] ;  /* 0x0000000602157981 */ /* 0x000ea8000c1e1900 */
[----:B------:R-:W2:Y:S01]  /*03a0*/  LDG.E R12, desc[UR6][R2.64+0x4] ;  /* 0x00000406020c7981 */ /* 0x000ea2000c1e1900 */
[----:B-1----:R-:W-:-:S03]  /*03b0*/  IMAD.WIDE R4, R15, 0x4, R26 ;  /* 0x000000040f047825 */ /* 0x002fc600078e021a */
[----:B------:R-:W2:Y:S04]  /*03c0*/  LDG.E R13, desc[UR6][R2.64+0xc] ;  /* 0x00000c06020d7981 */ /* 0x000ea8000c1e1900 */
[----:B------:R-:W2:Y:S04]  /*03d0*/  LDG.E R4, desc[UR6][R4.64] ;  /* 0x0000000604047981 */ /* 0x000ea8000c1e1900 */
[----:B------:R-:W2:Y:S01]  /*03e0*/  LDG.E R3, desc[UR6][R26.64] ;  /* 0x000000061a037981 */ /* 0x000ea2000c1e1900 */
[----:B---3--:R-:W-:Y:S01]  /*03f0*/  FFMA R10, R23, R10, R24 ;  /* 0x0000000a170a7223 */ /* 0x008fe20000000018 */
[----:B------:R-:W-:-:S03]  /*0400*/  IADD3 R20, PT, PT, R20, 0x8, RZ ;  /* 0x0000000814147810 */ /* 0x000fc60007ffe0ff */
[----:B----4-:R-:W-:Y:S01]  /*0410*/  FFMA R10, R29, R28, R10 ;  /* 0x0000001c1d0a7223 */ /* 0x010fe2000000000a */
[----:B------:R-:W-:Y:S02]  /*0420*/  ISETP.NE.AND P1, PT, R20, RZ, PT ;  /* 0x000000ff1400720c */ /* 0x000fe40003f25270 */
[----:B------:R-:W-:Y:S01]  /*0430*/  LEA R22, R15, R22, 0x3 ;  /* 0x000000160f167211 */ /* 0x000fe200078e18ff */
[----:B-----5:R-:W-:Y:S01]  /*0440*/  FFMA R6, R9, R6, R10 ;  /* 0x0000000609067223 */ /* 0x020fe2000000000a */
[----:B------:R-:W-:-:S03]  /*0450*/  IADD3 R16, PT, PT, R16, 0x8, RZ ;  /* 0x0000000810107810 */ /* 0x000fc60007ffe0ff */
[----:B--2---:R-:W-:-:S04]  /*0460*/  FFMA R7, R21, R7, R6 ;  /* 0x0000000715077223 */ /* 0x004fc80000000006 */
[----:B------:R-:W-:-:S04]  /*0470*/  FFMA R7, R12, R11, R7 ;  /* 0x0000000b0c077223 */ /* 0x000fc80000000007 */
[----:B------:R-:W-:-:S04]  /*0480*/  FFMA R8, R8, R3, R7 ;  /* 0x0000000308087223 */ /* 0x000fc80000000007 */
[----:B------:R-:W-:Y:S01]  /*0490*/  FFMA R26, R13, R4, R8 ;  /* 0x000000040d1a7223 */ /* 0x000fe20000000008 */
[----:B------:R-:W-:Y:S06]  /*04a0*/  @P1 BRA `(.L_x_2) ;  /* 0xfffffffc005c1947 */ /* 0x000fec000383ffff */
.L_x_1:
[----:B------:R-:W-:Y:S05]  /*04b0*/  @!P0 BRA `(.L_x_0) ;  /* 0x0000000000d48947 */ /* 0x000fea0003800000 */
[----:B------:R-:W-:Y:S02]  /*04c0*/  ISETP.GE.U32.AND P0, PT, R25, 0x4, PT ;  /* 0x000000041900780c */ /* 0x000fe40003f06070 */
[----:B------:R-:W-:-:S04]  /*04d0*/  LOP3.LUT R12, R17, 0x3, RZ, 0xc0, !PT ;  /* 0x00000003110c7812 */ /* 0x000fc800078ec0ff */
[----:B------:R-:W-:-:S07]  /*04e0*/  ISETP.NE.AND P1, PT, R12, RZ, PT ;  /* 0x000000ff0c00720c */ /* 0x000fce0003f25270 */
[----:B------:R-:W-:Y:S06]  /*04f0*/  @!P0 BRA `(.L_x_3) ;  /* 0x0000000000588947 */ /* 0x000fec0003800000 */
[----:B------:R-:W0:Y:S01]  /*0500*/  LDC.64 R8, c[0x0][0x388] ;  /* 0x0000e200ff087b82 */ /* 0x000e220000000a00 */
[----:B------:R-:W-:Y:S01]  /*0510*/  IMAD R7, R19, R15, R0 ;  /* 0x0000000f13077224 */ /* 0x000fe200078e0200 */
[----:B------:R-:W-:-:S06]  /*0520*/  IADD3 R5, PT, PT, R18, R19, RZ ;  /* 0x0000001312057210 */ /* 0x000fcc0007ffe0ff */
[----:B------:R-:W1:Y:S01]  /*0530*/  LDC.64 R2, c[0x0][0x380] ;  /* 0x0000e000ff027b82 */ /* 0x000e620000000a00 */
[----:B0-----:R-:W-:-:S04]  /*0540*/  IMAD.WIDE R8, R7, 0x4, R8 ;  /* 0x0000000407087825 */ /* 0x001fc800078e0208 */
[----:B------:R-:W-:Y:S02]  /*0550*/  IMAD.WIDE R10, R15, 0x4, R8 ;  /* 0x000000040f0a7825 */ /* 0x000fe400078e0208 */
[----:B------:R-:W2:Y:S02]  /*0560*/  LDG.E R8, desc[UR6][R8.64] ;  /* 0x0000000608087981 */ /* 0x000ea4000c1e1900 */
[----:B-1----:R-:W-:-:S04]  /*0570*/  IMAD.WIDE R2, R5, 0x4, R2 ;  /* 0x0000000405027825 */ /* 0x002fc800078e0202 */
[C---:B------:R-:W-:Y:S01]  /*0580*/  IMAD.WIDE R4, R15.reuse, 0x4, R10 ;  /* 0x000000040f047825 */ /* 0x040fe200078e020a */
[----:B------:R-:W2:Y:S04]  /*0590*/  LDG.E R13, desc[UR6][R2.64] ;  /* 0x00000006020d7981 */ /* 0x000ea8000c1e1900 */
[----:B------:R-:W3:Y:S01]  /*05a0*/  LDG.E R10, desc[UR6][R10.64] ;  /* 0x000000060a0a7981 */ /* 0x000ee2000c1e1900 */
[----:B------:R-:W-:-:S03]  /*05b0*/  IMAD.WIDE R6, R15, 0x4, R4 ;  /* 0x000000040f067825 */ /* 0x000fc600078e0204 */
[----:B------:R-:W3:Y:S04]  /*05c0*/  LDG.E R16, desc[UR6][R2.64+0x4] ;  /* 0x0000040602107981 */ /* 0x000ee8000c1e1900 */
[----:B------:R-:W4:Y:S04]  /*05d0*/  LDG.E R21, desc[UR6][R4.64] ;  /* 0x0000000604157981 */ /* 0x000f28000c1e1900 */
[----:B------:R-:W4:Y:S04]  /*05e0*/  LDG.E R20, desc[UR6][R2.64+0x8] ;  /* 0x0000080602147981 */ /* 0x000f28000c1e1900 */
[----:B------:R-:W5:Y:S04]  /*05f0*/  LDG.E R22, desc[UR6][R2.64+0xc] ;  /* 0x00000c0602167981 */ /* 0x000f68000c1e1900 */
[----:B------:R-:W5:Y:S01]  /*0600*/  LDG.E R6, desc[UR6][R6.64] ;  /* 0x0000000606067981 */ /* 0x000f62000c1e1900 */
[----:B------:R-:W-:Y:S01]  /*0610*/  IADD3 R19, PT, PT, R19, 0x4, RZ ;  /* 0x0000000413137810 */ /* 0x000fe20007ffe0ff */
[----:B--2---:R-:W-:-:S04]  /*0620*/  FFMA R13, R13, R8, R26 ;  /* 0x000000080d0d7223 */ /* 0x004fc8000000001a */
[----:B---3--:R-:W-:-:S04]  /*0630*/  FFMA R13, R16, R10, R13 ;  /* 0x0000000a100d7223 */ /* 0x008fc8000000000d */
[----:B----4-:R-:W-:-:S04]  /*0640*/  FFMA R13, R20, R21, R13 ;  /* 0x00000015140d7223 */ /* 0x010fc8000000000d */
[----:B-----5:R-:W-:-:S07]  /*0650*/  FFMA R26, R22, R6, R13 ;  /* 0x00000006161a7223 */ /* 0x020fce000000000d */
.L_x_3:
[----:B------:R-:W-:Y:S05]  /*0660*/  @!P1 BRA `(.L_x_0) ;  /* 0x0000000000689947 */ /* 0x000fea0003800000 */
[----:B------:R-:W0:Y:S01]  /*0670*/  LDC.64 R8, c[0x0][0x388] ;  /* 0x0000e200ff087b82 */ /* 0x000e220000000a00 */
[----:B------:R-:W-:Y:S02]  /*0680*/  ISETP.NE.AND P0, PT, R12, 0x1, PT ;  /* 0x000000010c00780c */ /* 0x000fe40003f05270 */
[----:B------:R-:W-:-:S04]  /*0690*/  LOP3.LUT R17, R17, 0x1, RZ, 0xc0, !PT ;  /* 0x0000000111117812 */ /* 0x000fc800078ec0ff */
[----:B------:R-:W-:Y:S01]  /*06a0*/  ISETP.NE.U32.AND P1, PT, R17, 0x1, PT ;  /* 0x000000011100780c */ /* 0x000fe20003f25070 */
[----:B------:R-:W1:Y:S06]  /*06b0*/  LDC.64 R6, c[0x0][0x380] ;  /* 0x0000e000ff067b82 */ /* 0x000e6c0000000a00 */
[C---:B------:R-:W-:Y:S01]  /*06c0*/  @P0 IMAD R13, R19.reuse, R15, R0 ;  /* 0x0000000f130d0224 */ /* 0x040fe200078e0200 */
[----:B------:R-:W-:Y:S01]  /*06d0*/  @P0 IADD3 R11, PT, PT, R18, R19, RZ ;  /* 0x00000013120b0210 */ /* 0x000fe20007ffe0ff */
[----:B------:R-:W2:Y:S01]  /*06e0*/  LDC.64 R4, c[0x0][0x380] ;  /* 0x0000e000ff047b82 */ /* 0x000ea20000000a00 */
[----:B------:R-:W-:-:S07]  /*06f0*/  @P0 IADD3 R19, PT, PT, R19, 0x2, RZ ;  /* 0x0000000213130810 */ /* 0x000fce0007ffe0ff */
[----:B------:R-:W3:Y:S01]  /*0700*/  LDC.64 R2, c[0x0][0x388] ;  /* 0x0000e200ff027b82 */ /* 0x000ee20000000a00 */
[----:B0-----:R-:W-:Y:S01]  /*0710*/  @P0 IMAD.WIDE R8, R13, 0x4, R8 ;  /* 0x000000040d080825 */ /* 0x001fe200078e0208 */
[----:B------:R-:W-:-:S03]  /*0720*/  @!P1 IADD3 R13, PT, PT, R18, R19, RZ ;  /* 0x00000013120d9210 */ /* 0x000fc60007ffe0ff */
[----:B------:R-:W-:Y:S01]  /*0730*/  @!P1 IMAD R19, R19, R15, R0 ;  /* 0x0000000f13139224 */ /* 0x000fe200078e0200 */
[----:B------:R-:W4:Y:S01]  /*0740*/  @P0 LDG.E R12, desc[UR6][R8.64] ;  /* 0x00000006080c0981 */ /* 0x000f22000c1e1900 */
[----:B-1----:R-:W-:-:S04]  /*0750*/  @P0 IMAD.WIDE R6, R11, 0x4, R6 ;  /* 0x000000040b060825 */ /* 0x002fc800078e0206 */
[----:B------:R-:W-:Y:S01]  /*0760*/  @P0 IMAD.WIDE R10, R15, 0x4, R8 ;  /* 0x000000040f0a0825 */ /* 0x000fe200078e0208 */
[----:B------:R-:W4:Y:S03]  /*0770*/  @P0 LDG.E R17, desc[UR6][R6.64] ;  /* 0x0000000606110981 */ /* 0x000f26000c1e1900 */
[----:B--2---:R-:W-:Y:S01]  /*0780*/  @!P1 IMAD.WIDE R4, R13, 0x4, R4 ;  /* 0x000000040d049825 */ /* 0x004fe200078e0204 */
[----:B------:R-:W2:Y:S04]  /*0790*/  @P0 LDG.E R21, desc[UR6][R6.64+0x4] ;  /* 0x0000040606150981 */ /* 0x000ea8000c1e1900 */
[----:B------:R-:W2:Y:S01]  /*07a0*/  @P0 LDG.E R10, desc[UR6][R10.64] ;  /* 0x000000060a0a0981 */ /* 0x000ea2000c1e1900 */
[----:B---3--:R-:W-:-:S03]  /*07b0*/  @!P1 IMAD.WIDE R2, R19, 0x4, R2 ;  /* 0x0000000413029825 */ /* 0x008fc600078e0202 */
[----:B------:R-:W3:Y:S04]  /*07c0*/  @!P1 LDG.E R5, desc[UR6][R4.64] ;  /* 0x0000000604059981 */ /* 0x000ee8000c1e1900 */
[----:B------:R-:W3:Y:S01]  /*07d0*/  @!P1 LDG.E R2, desc[UR6][R2.64] ;  /* 0x0000000602029981 */ /* 0x000ee2000c1e1900 */
[----:B----4-:R-:W-:-:S04]  /*07e0*/  @P0 FFMA R12, R17, R12, R26 ;  /* 0x0000000c110c0223 */ /* 0x010fc8000000001a */
[----:B--2---:R-:W-:-:S04]  /*07f0*/  @P0 FFMA R26, R21, R10, R12 ;  /* 0x0000000a151a0223 */ /* 0x004fc8000000000c */
[----:B---3--:R-:W-:-:S07]  /*0800*/  @!P1 FFMA R26, R5, R2, R26 ;  /* 0x00000002051a9223 */ /* 0x008fce000000001a */
.L_x_0:
[----:B------:R-:W0:Y:S01]  /*0810*/  LDC.64 R2, c[0x0][0x390] ;  /* 0x0000e400ff027b82 */ /* 0x000e220000000a00 */
[----:B------:R-:W-:-:S04]  /*0820*/  IMAD R15, R14, R15, R0 ;  /* 0x0000000f0e0f7224 */ /* 0x000fc800078e0200 */
[----:B0-----:R-:W-:-:S05]  /*0830*/  IMAD.WIDE R2, R15, 0x4, R2 ;  /* 0x000000040f027825 */ /* 0x001fca00078e0202 */
[----:B------:R-:W-:Y:S01]  /*0840*/  STG.E desc[UR6][R2.64], R26 ;  /* 0x0000001a02007986 */ /* 0x000fe2000c101906 */
[----:B------:R-:W-:Y:S05]  /*0850*/  EXIT ;  /* 0x000000000000794d */ /* 0x000fea0003800000 */
.L_x_4:
[----:B------:R-:W-:-:S00]  /*0860*/  BRA `(.L_x_4) ;  /* 0xfffffffc00fc7947 */ /* 0x000fc0000383ffff */
[----:B------:R-:W-:-:S00]  /*0870*/  NOP ;  /* 0x0000000000007918 */ /* 0x000fc00000000000 */
        /* <DEDUP_REMOVED lines=8> */
.L_x_5:


//--------------------- .nv.shared.reserved.0     --------------------------
	.section	.nv.shared.reserved.0,"aw",@nobits
	.weak		__nv_reservedSMEM_offset_0_alias
	.size		__nv_reservedSMEM_offset_0_alias, 0, 64
	.other		__nv_reservedSMEM_offset_0_alias,@"STO_CUDA_RESERVED_SHARED STV_DEFAULT"
__nv_reservedSMEM_offset_0_alias:
	.zero		0
	.zero		64


//--------------------- .nv.constant0._Z5naivePfS_S_iii --------------------------
	.section	.nv.constant0._Z5naivePfS_S_iii,"a",@progbits
	.sectionflags	@""
	.align	4
.nv.constant0._Z5naivePfS_S_iii:
	.zero		932


//--------------------- SYMBOLS --------------------------

	.type		.nv.reservedSmem.offset0,@object
	.size		.nv.reservedSmem.offset0,0x4
